//
// Generated by NVIDIA NVVM Compiler
//
// Compiler Build ID: CL-36424714
// Cuda compilation tools, release 13.0, V13.0.88
// Based on NVVM 20.0.0
//

.version 9.0
.target sm_100
.address_size 64

	// .globl	_Z19matrixMulMisalignedPiS_S_i

.visible .entry _Z19matrixMulMisalignedPiS_S_i(
	.param .u64 .ptr .align 1 _Z19matrixMulMisalignedPiS_S_i_param_0,
	.param .u64 .ptr .align 1 _Z19matrixMulMisalignedPiS_S_i_param_1,
	.param .u64 .ptr .align 1 _Z19matrixMulMisalignedPiS_S_i_param_2,
	.param .u32 _Z19matrixMulMisalignedPiS_S_i_param_3
)
{
	.reg .pred 	%p<10>;
	.reg .b32 	%r<156>;
	.reg .b64 	%rd<43>;

	ld.param.u64 	%rd11, [_Z19matrixMulMisalignedPiS_S_i_param_0];
	ld.param.u64 	%rd12, [_Z19matrixMulMisalignedPiS_S_i_param_1];
	ld.param.u64 	%rd10, [_Z19matrixMulMisalignedPiS_S_i_param_2];
	ld.param.u32 	%r38, [_Z19matrixMulMisalignedPiS_S_i_param_3];
	cvta.to.global.u64 	%rd1, %rd12;
	cvta.to.global.u64 	%rd2, %rd11;
	mov.u32 	%r39, %ctaid.y;
	mov.u32 	%r40, %ntid.y;
	mov.u32 	%r41, %tid.y;
	mad.lo.s32 	%r1, %r39, %r40, %r41;
	mov.u32 	%r42, %ctaid.x;
	mov.u32 	%r43, %ntid.x;
	mov.u32 	%r44, %tid.x;
	mad.lo.s32 	%r2, %r42, %r43, %r44;
	max.s32 	%r45, %r1, %r2;
	setp.ge.s32 	%p1, %r45, %r38;
	@%p1 bra 	$L__BB0_14;
	mul.lo.s32 	%r3, %r38, %r1;
	mul.lo.s32 	%r4, %r38, %r2;
	and.b32  	%r5, %r38, 15;
	setp.lt.u32 	%p2, %r38, 16;
	mov.b32 	%r147, 0;
	mov.u32 	%r155, %r147;
	@%p2 bra 	$L__BB0_4;
	and.b32  	%r147, %r38, 2147483632;
	neg.s32 	%r141, %r147;
	mul.wide.u32 	%rd13, %r3, 4;
	add.s64 	%rd14, %rd13, %rd2;
	add.s64 	%rd41, %rd14, 32;
	add.s64 	%rd4, %rd1, 32;
	mov.b32 	%r155, 0;
	mov.u32 	%r140, %r4;
$L__BB0_3:
	.pragma "nounroll";
	mul.wide.s32 	%rd15, %r140, 4;
	add.s64 	%rd16, %rd4, %rd15;
	ld.global.u32 	%r49, [%rd41+-32];
	ld.global.u32 	%r50, [%rd16+-32];
	mad.lo.s32 	%r51, %r50, %r49, %r155;
	ld.global.u32 	%r52, [%rd41+-28];
	ld.global.u32 	%r53, [%rd16+-28];
	mad.lo.s32 	%r54, %r53, %r52, %r51;
	ld.global.u32 	%r55, [%rd41+-24];
	ld.global.u32 	%r56, [%rd16+-24];
	mad.lo.s32 	%r57, %r56, %r55, %r54;
	ld.global.u32 	%r58, [%rd41+-20];
	ld.global.u32 	%r59, [%rd16+-20];
	mad.lo.s32 	%r60, %r59, %r58, %r57;
	ld.global.u32 	%r61, [%rd41+-16];
	ld.global.u32 	%r62, [%rd16+-16];
	mad.lo.s32 	%r63, %r62, %r61, %r60;
	ld.global.u32 	%r64, [%rd41+-12];
	ld.global.u32 	%r65, [%rd16+-12];
	mad.lo.s32 	%r66, %r65, %r64, %r63;
	ld.global.u32 	%r67, [%rd41+-8];
	ld.global.u32 	%r68, [%rd16+-8];
	mad.lo.s32 	%r69, %r68, %r67, %r66;
	ld.global.u32 	%r70, [%rd41+-4];
	ld.global.u32 	%r71, [%rd16+-4];
	mad.lo.s32 	%r72, %r71, %r70, %r69;
	ld.global.u32 	%r73, [%rd41];
	ld.global.u32 	%r74, [%rd16];
	mad.lo.s32 	%r75, %r74, %r73, %r72;
	ld.global.u32 	%r76, [%rd41+4];
	ld.global.u32 	%r77, [%rd16+4];
	mad.lo.s32 	%r78, %r77, %r76, %r75;
	ld.global.u32 	%r79, [%rd41+8];
	ld.global.u32 	%r80, [%rd16+8];
	mad.lo.s32 	%r81, %r80, %r79, %r78;
	ld.global.u32 	%r82, [%rd41+12];
	ld.global.u32 	%r83, [%rd16+12];
	mad.lo.s32 	%r84, %r83, %r82, %r81;
	ld.global.u32 	%r85, [%rd41+16];
	ld.global.u32 	%r86, [%rd16+16];
	mad.lo.s32 	%r87, %r86, %r85, %r84;
	ld.global.u32 	%r88, [%rd41+20];
	ld.global.u32 	%r89, [%rd16+20];
	mad.lo.s32 	%r90, %r89, %r88, %r87;
	ld.global.u32 	%r91, [%rd41+24];
	ld.global.u32 	%r92, [%rd16+24];
	mad.lo.s32 	%r93, %r92, %r91, %r90;
	ld.global.u32 	%r94, [%rd41+28];
	ld.global.u32 	%r95, [%rd16+28];
	mad.lo.s32 	%r155, %r95, %r94, %r93;
	add.s32 	%r141, %r141, 16;
	add.s64 	%rd41, %rd41, 64;
	add.s32 	%r140, %r140, 16;
	setp.ne.s32 	%p3, %r141, 0;
	@%p3 bra 	$L__BB0_3;
$L__BB0_4:
	setp.eq.s32 	%p4, %r5, 0;
	@%p4 bra 	$L__BB0_13;
	and.b32  	%r17, %r38, 7;
	setp.lt.u32 	%p5, %r5, 8;
	@%p5 bra 	$L__BB0_7;
	add.s32 	%r97, %r147, %r3;
	mul.wide.u32 	%rd17, %r97, 4;
	add.s64 	%rd18, %rd2, %rd17;
	ld.global.u32 	%r98, [%rd18];
	add.s32 	%r99, %r147, %r4;
	mul.wide.s32 	%rd19, %r99, 4;
	add.s64 	%rd20, %rd1, %rd19;
	ld.global.u32 	%r100, [%rd20];
	mad.lo.s32 	%r101, %r100, %r98, %r155;
	cvt.u64.u32 	%rd21, %r3;
	cvt.u64.u32 	%rd22, %r147;
	add.s64 	%rd23, %rd22, %rd21;
	shl.b64 	%rd24, %rd23, 2;
	add.s64 	%rd25, %rd2, %rd24;
	ld.global.u32 	%r102, [%rd25+4];
	ld.global.u32 	%r103, [%rd20+4];
	mad.lo.s32 	%r104, %r103, %r102, %r101;
	ld.global.u32 	%r105, [%rd25+8];
	ld.global.u32 	%r106, [%rd20+8];
	mad.lo.s32 	%r107, %r106, %r105, %r104;
	ld.global.u32 	%r108, [%rd25+12];
	ld.global.u32 	%r109, [%rd20+12];
	mad.lo.s32 	%r110, %r109, %r108, %r107;
	ld.global.u32 	%r111, [%rd25+16];
	ld.global.u32 	%r112, [%rd20+16];
	mad.lo.s32 	%r113, %r112, %r111, %r110;
	ld.global.u32 	%r114, [%rd25+20];
	ld.global.u32 	%r115, [%rd20+20];
	mad.lo.s32 	%r116, %r115, %r114, %r113;
	ld.global.u32 	%r117, [%rd25+24];
	ld.global.u32 	%r118, [%rd20+24];
	mad.lo.s32 	%r119, %r118, %r117, %r116;
	ld.global.u32 	%r120, [%rd25+28];
	ld.global.u32 	%r121, [%rd20+28];
	mad.lo.s32 	%r155, %r121, %r120, %r119;
	add.s32 	%r147, %r147, 8;
$L__BB0_7:
	setp.eq.s32 	%p6, %r17, 0;
	@%p6 bra 	$L__BB0_13;
	and.b32  	%r23, %r38, 3;
	setp.lt.u32 	%p7, %r17, 4;
	@%p7 bra 	$L__BB0_10;
	add.s32 	%r123, %r147, %r3;
	mul.wide.u32 	%rd26, %r123, 4;
	add.s64 	%rd27, %rd2, %rd26;
	ld.global.u32 	%r124, [%rd27];
	add.s32 	%r125, %r147, %r4;
	mul.wide.s32 	%rd28, %r125, 4;
	add.s64 	%rd29, %rd1, %rd28;
	ld.global.u32 	%r126, [%rd29];
	mad.lo.s32 	%r127, %r126, %r124, %r155;
	cvt.u64.u32 	%rd30, %r3;
	cvt.u64.u32 	%rd31, %r147;
	add.s64 	%rd32, %rd31, %rd30;
	shl.b64 	%rd33, %rd32, 2;
	add.s64 	%rd34, %rd2, %rd33;
	ld.global.u32 	%r128, [%rd34+4];
	ld.global.u32 	%r129, [%rd29+4];
	mad.lo.s32 	%r130, %r129, %r128, %r127;
	ld.global.u32 	%r131, [%rd34+8];
	ld.global.u32 	%r132, [%rd29+8];
	mad.lo.s32 	%r133, %r132, %r131, %r130;
	ld.global.u32 	%r134, [%rd34+12];
	ld.global.u32 	%r135, [%rd29+12];
	mad.lo.s32 	%r155, %r135, %r134, %r133;
	add.s32 	%r147, %r147, 4;
$L__BB0_10:
	setp.eq.s32 	%p8, %r23, 0;
	@%p8 bra 	$L__BB0_13;
	add.s32 	%r153, %r147, %r4;
	add.s32 	%r136, %r147, %r3;
	mul.wide.u32 	%rd35, %r136, 4;
	add.s64 	%rd42, %rd2, %rd35;
	neg.s32 	%r152, %r23;
$L__BB0_12:
	.pragma "nounroll";
	mul.wide.s32 	%rd36, %r153, 4;
	add.s64 	%rd37, %rd1, %rd36;
	ld.global.u32 	%r137, [%rd42];
	ld.global.u32 	%r138, [%rd37];
	mad.lo.s32 	%r155, %r138, %r137, %r155;
	add.s32 	%r153, %r153, 1;
	add.s64 	%rd42, %rd42, 4;
	add.s32 	%r152, %r152, 1;
	setp.ne.s32 	%p9, %r152, 0;
	@%p9 bra 	$L__BB0_12;
$L__BB0_13:
	add.s32 	%r139, %r3, %r2;
	cvta.to.global.u64 	%rd38, %rd10;
	mul.wide.s32 	%rd39, %r139, 4;
	add.s64 	%rd40, %rd38, %rd39;
	st.global.u32 	[%rd40], %r155;
$L__BB0_14:
	ret;

}


// ===== COMPILED SASS (sm_100) =====

	.target	sm_100

	.elftype	@"ET_EXEC"


//--------------------- .note.nv.tkinfo           --------------------------
	.section	.note.nv.tkinfo,"",@"SHT_NOTE"
	.sectionflags	@"SHF_NOTE_NV_TKINFO"
	.tkinfo
        /*0018*/ 	.word	0x00000002
        /*0030*/ 	.string	""
        /*0030*/ 	.string	"ptxas"
        /*0030*/ 	.string	"Cuda compilation tools, release 13.0, V13.0.88"
        /*0030*/ 	.string	"Build cuda_13.0.r13.0/compiler.36424714_0"
        /*0030*/ 	.string	"-arch sm_100 -m 64 "



//--------------------- .note.nv.cuinfo           --------------------------
	.section	.note.nv.cuinfo,"",@"SHT_NOTE"
	.sectionflags	@"SHF_NOTE_NV_CUINFO"
        /*0018*/ 	.short	0x0002
        /*001a*/ 	.short	0x0064
        /*001c*/ 	.short	0x0082
	.zero		2


//--------------------- .nv.info                  --------------------------
	.section	.nv.info,"",@"SHT_CUDA_INFO"
	.align	4


	//----- nvinfo : EIATTR_REGCOUNT
	.align		4
        /*0000*/ 	.byte	0x04, 0x2f
        /*0002*/ 	.short	(.L_1 - .L_0)
	.align		4
.L_0:
        /*0004*/ 	.word	index@(_Z19matrixMulMisalignedPiS_S_i)
        /*0008*/ 	.word	0x0000001e


	//----- nvinfo : EIATTR_FRAME_SIZE
	.align		4
.L_1:
        /*000c*/ 	.byte	0x04, 0x11
        /*000e*/ 	.short	(.L_3 - .L_2)
	.align		4
.L_2:
        /*0010*/ 	.word	index@(_Z19matrixMulMisalignedPiS_S_i)
        /*0014*/ 	.word	0x00000000


	//----- nvinfo : EIATTR_MIN_STACK_SIZE
	.align		4
.L_3:
        /*0018*/ 	.byte	0x04, 0x12
        /*001a*/ 	.short	(.L_5 - .L_4)
	.align		4
.L_4:
        /*001c*/ 	.word	index@(_Z19matrixMulMisalignedPiS_S_i)
        /*0020*/ 	.word	0x00000000
.L_5:


//--------------------- .nv.compat                --------------------------
	.section	.nv.compat,"",@"SHT_CUDA_COMPAT_INFO"
	.align	4
        /*0000*/ 	.byte	0x02, 0x09, 0x00, 0x00, 0x02, 0x02, 0x01, 0x00, 0x02, 0x05, 0x05, 0x00, 0x03, 0x07, 0x01, 0x01
        /*0010*/ 	.byte	0x02, 0x03, 0x00, 0x00, 0x02, 0x06, 0x01, 0x00, 0x04, 0x0b, 0x08, 0x00, 0x09, 0x00, 0x00, 0x00
        /*0020*/ 	.byte	0x00, 0x00, 0x00, 0x00


//--------------------- .nv.info._Z19matrixMulMisalignedPiS_S_i --------------------------
	.section	.nv.info._Z19matrixMulMisalignedPiS_S_i,"",@"SHT_CUDA_INFO"
	.sectionflags	@""
	.align	4


	//----- nvinfo : EIATTR_CUDA_API_VERSION
	.align		4
        /*0000*/ 	.byte	0x04, 0x37
        /*0002*/ 	.short	(.L_7 - .L_6)
.L_6:
        /*0004*/ 	.word	0x00000082


	//----- nvinfo : EIATTR_KPARAM_INFO
	.align		4
.L_7:
        /*0008*/ 	.byte	0x04, 0x17
        /*000a*/ 	.short	(.L_9 - .L_8)
.L_8:
        /*000c*/ 	.word	0x00000000
        /*0010*/ 	.short	0x0003
        /*0012*/ 	.short	0x0018
        /*0014*/ 	.byte	0x00, 0xf0, 0x11, 0x00


	//----- nvinfo : EIATTR_KPARAM_INFO
	.align		4
.L_9:
        /*0018*/ 	.byte	0x04, 0x17
        /*001a*/ 	.short	(.L_11 - .L_10)
.L_10:
        /*001c*/ 	.word	0x00000000
        /*0020*/ 	.short	0x0002
        /*0022*/ 	.short	0x0010
        /*0024*/ 	.byte	0x00, 0xf5, 0x21, 0x00


	//----- nvinfo : EIATTR_KPARAM_INFO
	.align		4
.L_11:
        /*0028*/ 	.byte	0x04, 0x17
        /*002a*/ 	.short	(.L_13 - .L_12)
.L_12:
        /*002c*/ 	.word	0x00000000
        /*0030*/ 	.short	0x0001
        /*0032*/ 	.short	0x0008
        /*0034*/ 	.byte	0x00, 0xf5, 0x21, 0x00


	//----- nvinfo : EIATTR_KPARAM_INFO
	.align		4
.L_13:
        /*0038*/ 	.byte	0x04, 0x17
        /*003a*/ 	.short	(.L_15 - .L_14)
.L_14:
        /*003c*/ 	.word	0x00000000
        /*0040*/ 	.short	0x0000
        /*0042*/ 	.short	0x0000
        /*0044*/ 	.byte	0x00, 0xf5, 0x21, 0x00


	//----- nvinfo : EIATTR_SPARSE_MMA_MASK
	.align		4
.L_15:
        /*0048*/ 	.byte	0x03, 0x50
        /*004a*/ 	.short	0x0000


	//----- nvinfo : EIATTR_MAXREG_COUNT
	.align		4
        /*004c*/ 	.byte	0x03, 0x1b
        /*004e*/ 	.short	0x00ff


	//----- nvinfo : EIATTR_MERCURY_ISA_VERSION
	.align		4
        /*0050*/ 	.byte	0x03, 0x5f
        /*0052*/ 	.short	0x0101


	//----- nvinfo : EIATTR_VRC_CTA_INIT_COUNT
	.align		4
        /*0054*/ 	.byte	0x02, 0x4a
	.zero		1
	.zero		1


	//----- nvinfo : EIATTR_EXIT_INSTR_OFFSETS
	.align		4
        /*0058*/ 	.byte	0x04, 0x1c
        /*005a*/ 	.short	(.L_17 - .L_16)


	//   ....[0]....
.L_16:
        /*005c*/ 	.word	0x000000c0


	//   ....[1]....
        /*0060*/ 	.word	0x00000b70


	//----- nvinfo : EIATTR_CBANK_PARAM_SIZE
	.align		4
.L_17:
        /*0064*/ 	.byte	0x03, 0x19
        /*0066*/ 	.short	0x001c


	//----- nvinfo : EIATTR_PARAM_CBANK
	.align		4
        /*0068*/ 	.byte	0x04, 0x0a
        /*006a*/ 	.short	(.L_19 - .L_18)
	.align		4
.L_18:
        /*006c*/ 	.word	index@(.nv.constant0._Z19matrixMulMisalignedPiS_S_i)
        /*0070*/ 	.short	0x0380
        /*0072*/ 	.short	0x001c


	//----- nvinfo : EIATTR_SW_WAR
	.align		4
.L_19:
        /*0074*/ 	.byte	0x04, 0x36
        /*0076*/ 	.short	(.L_21 - .L_20)
.L_20:
        /*0078*/ 	.word	0x00000008
.L_21:


//--------------------- .nv.callgraph             --------------------------
	.section	.nv.callgraph,"",@"SHT_CUDA_CALLGRAPH"
	.align	4
	.sectionentsize	8
	.align		4
        /*0000*/ 	.word	0x00000000
	.align		4
        /*0004*/ 	.word	0xffffffff
	.align		4
        /*0008*/ 	.word	0x00000000
	.align		4
        /*000c*/ 	.word	0xfffffffe
	.align		4
        /*0010*/ 	.word	0x00000000
	.align		4
        /*0014*/ 	.word	0xfffffffd
	.align		4
        /*0018*/ 	.word	0x00000000
	.align		4
        /*001c*/ 	.word	0xfffffffc


//--------------------- .text._Z19matrixMulMisalignedPiS_S_i --------------------------
	.section	.text._Z19matrixMulMisalignedPiS_S_i,"ax",@progbits
	.align	128
        .global         _Z19matrixMulMisalignedPiS_S_i
        .type           _Z19matrixMulMisalignedPiS_S_i,@function
        .size           _Z19matrixMulMisalignedPiS_S_i,(.L_x_7 - _Z19matrixMulMisalignedPiS_S_i)
        .other          _Z19matrixMulMisalignedPiS_S_i,@"STO_CUDA_ENTRY STV_DEFAULT"
_Z19matrixMulMisalignedPiS_S_i:
.text._Z19matrixMulMisalignedPiS_S_i:
[----:B------:R-:W-:Y:S01]  /*0000*/  LDC R1, c[0x0][0x37c] ;  /* 0x0000df00ff017b82 */ /* 0x000fe20000000800 */
[----:B------:R-:W0:Y:S07]  /*0010*/  S2R R0, SR_TID.Y ;  /* 0x0000000000007919 */ /* 0x000e2e0000002200 */
[----:B------:R-:W0:Y:S01]  /*0020*/  S2UR UR4, SR_CTAID.Y ;  /* 0x00000000000479c3 */ /* 0x000e220000002600 */
[----:B------:R-:W1:Y:S01]  /*0030*/  LDCU UR12, c[0x0][0x398] ;  /* 0x00007300ff0c77ac */ /* 0x000e620008000800 */
[----:B------:R-:W2:Y:S06]  /*0040*/  S2R R3, SR_TID.X ;  /* 0x0000000000037919 */ /* 0x000eac0000002100 */
[----:B------:R-:W0:Y:S08]  /*0050*/  LDC R7, c[0x0][0x364] ;  /* 0x0000d900ff077b82 */ /* 0x000e300000000800 */
[----:B------:R-:W2:Y:S08]  /*0060*/  S2UR UR5, SR_CTAID.X ;  /* 0x00000000000579c3 */ /* 0x000eb00000002500 */
[----:B------:R-:W2:Y:S01]  /*0070*/  LDC R2, c[0x0][0x360] ;  /* 0x0000d800ff027b82 */ /* 0x000ea20000000800 */
[----:B0-----:R-:W-:-:S02]  /*0080*/  IMAD R7, R7, UR4, R0 ;  /* 0x0000000407077c24 */ /* 0x001fc4000f8e0200 */
[----:B--2---:R-:W-:-:S05]  /*0090*/  IMAD R0, R2, UR5, R3 ;  /* 0x0000000502007c24 */ /* 0x004fca000f8e0203 */
[----:B------:R-:W-:-:S04]  /*00a0*/  VIMNMX R2, PT, PT, R7, R0, !PT ;  /* 0x0000000007027248 */ /* 0x000fc80007fe0100 */
[----:B-1----:R-:W-:-:S13]  /*00b0*/  ISETP.GE.AND P0, PT, R2, UR12, PT ;  /* 0x0000000c02007c0c */ /* 0x002fda000bf06270 */
[----:B------:R-:W-:Y:S05]  /*00c0*/  @P0 EXIT ;  /* 0x000000000000094d */ /* 0x000fea0003800000 */
[----:B------:R-:W-:Y:S01]  /*00d0*/  UISETP.GE.U32.AND UP0, UPT, UR12, 0x10, UPT ;  /* 0x000000100c00788c */ /* 0x000fe2000bf06070 */
[----:B------:R-:W-:Y:S02]  /*00e0*/  HFMA2 R15, -RZ, RZ, 0, 0 ;  /* 0x00000000ff0f7431 */ /* 0x000fe400000001ff */
[----:B------:R-:W-:Y:S01]  /*00f0*/  IMAD R7, R7, UR12, RZ ;  /* 0x0000000c07077c24 */ /* 0x000fe2000f8e02ff */
[----:B------:R-:W-:Y:S02]  /*0100*/  ULOP3.LUT UR8, UR12, 0xf, URZ, 0xc0, !UPT ;  /* 0x0000000f0c087892 */ /* 0x000fe4000f8ec0ff */
[----:B------:R-:W-:Y:S01]  /*0110*/  IMAD R6, R0, UR12, RZ ;  /* 0x0000000c00067c24 */ /* 0x000fe2000f8e02ff */
[----:B------:R-:W-:Y:S01]  /*0120*/  UMOV UR4, URZ ;  /* 0x000000ff00047c82 */ /* 0x000fe20008000000 */
[----:B------:R-:W0:Y:S01]  /*0130*/  LDCU.64 UR10, c[0x0][0x358] ;  /* 0x00006b00ff0a77ac */ /* 0x000e220008000a00 */
[----:B------:R-:W-:Y:S07]  /*0140*/  BRA.U !UP0, `(.L_x_0) ;  /* 0x0000000508107547 */ /* 0x000fee000b800000 */
[----:B------:R-:W1:Y:S01]  /*0150*/  LDC.64 R2, c[0x0][0x380] ;  /* 0x0000e000ff027b82 */ /* 0x000e620000000a00 */
[----:B------:R-:W2:Y:S01]  /*0160*/  LDCU.64 UR6, c[0x0][0x388] ;  /* 0x00007100ff0677ac */ /* 0x000ea20008000a00 */
[----:B------:R-:W-:Y:S02]  /*0170*/  MOV R15, RZ ;  /* 0x000000ff000f7202 */ /* 0x000fe40000000f00 */
[----:B------:R-:W-:Y:S01]  /*0180*/  MOV R8, R6 ;  /* 0x0000000600087202 */ /* 0x000fe20000000f00 */
[----:B------:R-:W-:-:S04]  /*0190*/  ULOP3.LUT UR4, UR12, 0x7ffffff0, URZ, 0xc0, !UPT ;  /* 0x7ffffff00c047892 */ /* 0x000fc8000f8ec0ff */
[----:B------:R-:W-:Y:S02]  /*01a0*/  UIADD3 UR9, UPT, UPT, -UR4, URZ, URZ ;  /* 0x000000ff04097290 */ /* 0x000fe4000fffe1ff */
[----:B--2---:R-:W-:-:S04]  /*01b0*/  UIADD3 UR5, UP0, UPT, UR6, 0x20, URZ ;  /* 0x0000002006057890 */ /* 0x004fc8000ff1e0ff */
[----:B------:R-:W-:Y:S01]  /*01c0*/  UIADD3.X UR6, UPT, UPT, URZ, UR7, URZ, UP0, !UPT ;  /* 0x00000007ff067290 */ /* 0x000fe200087fe4ff */
[----:B-1----:R-:W-:-:S03]  /*01d0*/  IMAD.WIDE.U32 R2, R7, 0x4, R2 ;  /* 0x0000000407027825 */ /* 0x002fc600078e0002 */
[----:B------:R-:W-:-:S04]  /*01e0*/  IADD3 R4, P0, PT, R2, 0x20, RZ ;  /* 0x0000002002047810 */ /* 0x000fc80007f1e0ff */
[----:B------:R-:W-:-:S09]  /*01f0*/  IADD3.X R5, PT, PT, RZ, R3, RZ, P0, !PT ;  /* 0x00000003ff057210 */ /* 0x000fd200007fe4ff */
.L_x_1:
[----:B------:R-:W-:Y:S01]  /*0200*/  MOV R2, UR5 ;  /* 0x0000000500027c02 */ /* 0x000fe20008000f00 */
[----:B0-----:R-:W2:Y:S01]  /*0210*/  LDG.E R16, desc[UR10][R4.64+-0x20] ;  /* 0xffffe00a04107981 */ /* 0x001ea2000c1e1900 */
[----:B------:R-:W-:-:S03]  /*0220*/  MOV R3, UR6 ;  /* 0x0000000600037c02 */ /* 0x000fc60008000f00 */
[----:B------:R-:W3:Y:S01]  /*0230*/  LDG.E R18, desc[UR10][R4.64+-0x1c] ;  /* 0xffffe40a04127981 */ /* 0x000ee2000c1e1900 */
[----:B------:R-:W-:-:S03]  /*0240*/  IMAD.WIDE R2, R8, 0x4, R2 ;  /* 0x0000000408027825 */ /* 0x000fc600078e0202 */
[----:B------:R-:W4:Y:S04]  /*0250*/  LDG.E R19, desc[UR10][R4.64+-0x18] ;  /* 0xffffe80a04137981 */ /* 0x000f28000c1e1900 */
[----:B------:R-:W2:Y:S04]  /*0260*/  LDG.E R17, desc[UR10][R2.64+-0x20] ;  /* 0xffffe00a02117981 */ /* 0x000ea8000c1e1900 */
[----:B------:R-:W3:Y:S04]  /*0270*/  LDG.E R25, desc[UR10][R2.64+-0x1c] ;  /* 0xffffe40a02197981 */ /* 0x000ee8000c1e1900 */
[----:B------:R-:W4:Y:S04]  /*0280*/  LDG.E R20, desc[UR10][R2.64+-0x18] ;  /* 0xffffe80a02147981 */ /* 0x000f28000c1e1900 */
[----:B------:R-:W5:Y:S04]  /*0290*/  LDG.E R22, desc[UR10][R4.64+-0x14] ;  /* 0xffffec0a04167981 */ /* 0x000f68000c1e1900 */
        /* <DEDUP_REMOVED lines=9> */
[----:B------:R-:W5:Y:S01]  /*0330*/  LDG.E R26, desc[UR10][R2.64+0x1c] ;  /* 0x00001c0a021a7981 */ /* 0x000f62000c1e1900 */
[----:B--2---:R-:W-:-:S03]  /*0340*/  IMAD R17, R16, R17, R15 ;  /* 0x0000001110117224 */ /* 0x004fc600078e020f */
[----:B------:R-:W2:Y:S04]  /*0350*/  LDG.E R15, desc[UR10][R4.64] ;  /* 0x0000000a040f7981 */ /* 0x000ea8000c1e1900 */
[----:B------:R-:W2:Y:S01]  /*0360*/  LDG.E R16, desc[UR10][R2.64] ;  /* 0x0000000a02107981 */ /* 0x000ea2000c1e1900 */
[----:B---3--:R-:W-:-:S03]  /*0370*/  IMAD R25, R18, R25, R17 ;  /* 0x0000001912197224 */ /* 0x008fc600078e0211 */
[----:B------:R-:W3:Y:S01]  /*0380*/  LDG.E R17, desc[UR10][R4.64+0x4] ;  /* 0x0000040a04117981 */ /* 0x000ee2000c1e1900 */
[----:B----4-:R-:W-:-:S03]  /*0390*/  IMAD R25, R19, R20, R25 ;  /* 0x0000001413197224 */ /* 0x010fc600078e0219 */
[----:B------:R-:W3:Y:S04]  /*03a0*/  LDG.E R18, desc[UR10][R2.64+0x4] ;  /* 0x0000040a02127981 */ /* 0x000ee8000c1e1900 */
[----:B------:R-:W4:Y:S01]  /*03b0*/  LDG.E R19, desc[UR10][R4.64+0x8] ;  /* 0x0000080a04137981 */ /* 0x000f22000c1e1900 */
[----:B-----5:R-:W-:-:S03]  /*03c0*/  IMAD R25, R22, R21, R25 ;  /* 0x0000001516197224 */ /* 0x020fc600078e0219 */
[----:B------:R-:W4:Y:S04]  /*03d0*/  LDG.E R20, desc[UR10][R2.64+0x8] ;  /* 0x0000080a02147981 */ /* 0x000f28000c1e1900 */
[----:B------:R-:W5:Y:S01]  /*03e0*/  LDG.E R21, desc[UR10][R4.64+0xc] ;  /* 0x00000c0a04157981 */ /* 0x000f62000c1e1900 */
[----:B------:R-:W-:-:S03]  /*03f0*/  IMAD R25, R23, R24, R25 ;  /* 0x0000001817197224 */ /* 0x000fc600078e0219 */
[----:B------:R-:W5:Y:S04]  /*0400*/  LDG.E R22, desc[UR10][R2.64+0xc] ;  /* 0x00000c0a02167981 */ /* 0x000f68000c1e1900 */
[----:B------:R-:W5:Y:S01]  /*0410*/  LDG.E R23, desc[UR10][R4.64+0x10] ;  /* 0x0000100a04177981 */ /* 0x000f62000c1e1900 */
[----:B------:R-:W-:-:S03]  /*0420*/  IMAD R25, R9, R10, R25 ;  /* 0x0000000a09197224 */ /* 0x000fc600078e0219 */
[----:B------:R-:W5:Y:S04]  /*0430*/  LDG.E R24, desc[UR10][R2.64+0x10] ;  /* 0x0000100a02187981 */ /* 0x000f68000c1e1900 */
[----:B------:R-:W5:Y:S01]  /*0440*/  LDG.E R9, desc[UR10][R4.64+0x14] ;  /* 0x0000140a04097981 */ /* 0x000f62000c1e1900 */
[----:B------:R-:W-:-:S03]  /*0450*/  IMAD R27, R11, R12, R25 ;  /* 0x0000000c0b1b7224 */ /* 0x000fc600078e0219 */
[----:B------:R-:W5:Y:S04]  /*0460*/  LDG.E R10, desc[UR10][R2.64+0x14] ;  /* 0x0000140a020a7981 */ /* 0x000f68000c1e1900 */
[----:B------:R-:W5:Y:S04]  /*0470*/  LDG.E R12, desc[UR10][R4.64+0x18] ;  /* 0x0000180a040c7981 */ /* 0x000f68000c1e1900 */
[----:B------:R-:W5:Y:S04]  /*0480*/  LDG.E R11, desc[UR10][R2.64+0x18] ;  /* 0x0000180a020b7981 */ /* 0x000f68000c1e1900 */
[----:B------:R0:W5:Y:S01]  /*0490*/  LDG.E R25, desc[UR10][R4.64+0x1c] ;  /* 0x00001c0a04197981 */ /* 0x000162000c1e1900 */
[----:B------:R-:W-:Y:S01]  /*04a0*/  IMAD R13, R13, R14, R27 ;  /* 0x0000000e0d0d7224 */ /* 0x000fe200078e021b */
[----:B------:R-:W-:-:S04]  /*04b0*/  UIADD3 UR9, UPT, UPT, UR9, 0x10, URZ ;  /* 0x0000001009097890 */ /* 0x000fc8000fffe0ff */
[----:B------:R-:W-:Y:S01]  /*04c0*/  UISETP.NE.AND UP0, UPT, UR9, URZ, UPT ;  /* 0x000000ff0900728c */ /* 0x000fe2000bf05270 */
[----:B0-----:R-:W-:Y:S02]  /*04d0*/  IADD3 R4, P0, PT, R4, 0x40, RZ ;  /* 0x0000004004047810 */ /* 0x001fe40007f1e0ff */
[----:B------:R-:W-:Y:S02]  /*04e0*/  IADD3 R8, PT, PT, R8, 0x10, RZ ;  /* 0x0000001008087810 */ /* 0x000fe40007ffe0ff */
[----:B------:R-:W-:Y:S01]  /*04f0*/  IADD3.X R5, PT, PT, RZ, R5, RZ, P0, !PT ;  /* 0x00000005ff057210 */ /* 0x000fe200007fe4ff */
[----:B--2---:R-:W-:-:S04]  /*0500*/  IMAD R13, R15, R16, R13 ;  /* 0x000000100f0d7224 */ /* 0x004fc800078e020d */
[----:B---3--:R-:W-:-:S04]  /*0510*/  IMAD R13, R17, R18, R13 ;  /* 0x00000012110d7224 */ /* 0x008fc800078e020d */
[----:B----4-:R-:W-:-:S04]  /*0520*/  IMAD R13, R19, R20, R13 ;  /* 0x00000014130d7224 */ /* 0x010fc800078e020d */
[----:B-----5:R-:W-:-:S04]  /*0530*/  IMAD R13, R21, R22, R13 ;  /* 0x00000016150d7224 */ /* 0x020fc800078e020d */
[----:B------:R-:W-:-:S04]  /*0540*/  IMAD R13, R23, R24, R13 ;  /* 0x00000018170d7224 */ /* 0x000fc800078e020d */
[----:B------:R-:W-:-:S04]  /*0550*/  IMAD R9, R9, R10, R13 ;  /* 0x0000000a09097224 */ /* 0x000fc800078e020d */
[----:B------:R-:W-:-:S04]  /*0560*/  IMAD R9, R12, R11, R9 ;  /* 0x0000000b0c097224 */ /* 0x000fc800078e0209 */
[----:B------:R-:W-:Y:S01]  /*0570*/  IMAD R15, R25, R26, R9 ;  /* 0x0000001a190f7224 */ /* 0x000fe200078e0209 */
[----:B------:R-:W-:Y:S06]  /*0580*/  BRA.U UP0, `(.L_x_1) ;  /* 0xfffffffd001c7547 */ /* 0x000fec000b83ffff */
.L_x_0:
[----:B------:R-:W-:-:S09]  /*0590*/  UISETP.NE.AND UP0, UPT, UR8, URZ, UPT ;  /* 0x000000ff0800728c */ /* 0x000fd2000bf05270 */
[----:B------:R-:W-:Y:S05]  /*05a0*/  BRA.U !UP0, `(.L_x_2) ;  /* 0x0000000508607547 */ /* 0x000fea000b800000 */
[----:B------:R-:W-:Y:S02]  /*05b0*/  UISETP.GE.U32.AND UP0, UPT, UR8, 0x8, UPT ;  /* 0x000000080800788c */ /* 0x000fe4000bf06070 */
[----:B------:R-:W-:-:S04]  /*05c0*/  ULOP3.LUT UR6, UR12, 0x7, URZ, 0xc0, !UPT ;  /* 0x000000070c067892 */ /* 0x000fc8000f8ec0ff */
[----:B------:R-:W-:-:S03]  /*05d0*/  UISETP.NE.AND UP1, UPT, UR6, URZ, UPT ;  /* 0x000000ff0600728c */ /* 0x000fc6000bf25270 */
[----:B------:R-:W-:Y:S08]  /*05e0*/  BRA.U !UP0, `(.L_x_3) ;  /* 0x0000000108907547 */ /* 0x000ff0000b800000 */
[----:B------:R-:W1:Y:S01]  /*05f0*/  LDC.64 R8, c[0x0][0x380] ;  /* 0x0000e000ff087b82 */ /* 0x000e620000000a00 */
[----:B------:R-:W2:Y:S01]  /*0600*/  LDCU.64 UR8, c[0x0][0x380] ;  /* 0x00007000ff0877ac */ /* 0x000ea20008000a00 */
[C---:B------:R-:W-:Y:S02]  /*0610*/  IADD3 R3, PT, PT, R7.reuse, UR4, RZ ;  /* 0x0000000407037c10 */ /* 0x040fe4000fffe0ff */
[----:B------:R-:W-:Y:S02]  /*0620*/  IADD3 R10, P0, PT, R7, UR4, RZ ;  /* 0x00000004070a7c10 */ /* 0x000fe4000ff1e0ff */
[----:B------:R-:W-:Y:S02]  /*0630*/  IADD3 R11, PT, PT, R6, UR4, RZ ;  /* 0x00000004060b7c10 */ /* 0x000fe4000fffe0ff */
[----:B------:R-:W3:Y:S01]  /*0640*/  LDC.64 R4, c[0x0][0x388] ;  /* 0x0000e200ff047b82 */ /* 0x000ee20000000a00 */
[----:B-1----:R-:W-:Y:S01]  /*0650*/  IMAD.WIDE.U32 R8, R3, 0x4, R8 ;  /* 0x0000000403087825 */ /* 0x002fe200078e0008 */
[----:B------:R-:W-:-:S02]  /*0660*/  IADD3.X R3, PT, PT, RZ, RZ, RZ, P0, !PT ;  /* 0x000000ffff037210 */ /* 0x000fc400007fe4ff */
[----:B--2---:R-:W-:-:S04]  /*0670*/  LEA R2, P0, R10, UR8, 0x2 ;  /* 0x000000080a027c11 */ /* 0x004fc8000f8010ff */
[----:B------:R-:W-:Y:S01]  /*0680*/  LEA.HI.X R3, R10, UR9, R3, 0x2, P0 ;  /* 0x000000090a037c11 */ /* 0x000fe200080f1403 */
[----:B---3--:R-:W-:Y:S01]  /*0690*/  IMAD.WIDE R4, R11, 0x4, R4 ;  /* 0x000000040b047825 */ /* 0x008fe200078e0204 */
[----:B0-----:R-:W2:Y:S04]  /*06a0*/  LDG.E R10, desc[UR10][R8.64] ;  /* 0x0000000a080a7981 */ /* 0x001ea8000c1e1900 */
[----:B------:R-:W2:Y:S04]  /*06b0*/  LDG.E R11, desc[UR10][R4.64] ;  /* 0x0000000a040b7981 */ /* 0x000ea8000c1e1900 */
[----:B------:R-:W3:Y:S04]  /*06c0*/  LDG.E R12, desc[UR10][R4.64+0x4] ;  /* 0x0000040a040c7981 */ /* 0x000ee8000c1e1900 */
[----:B------:R-:W3:Y:S04]  /*06d0*/  LDG.E R13, desc[UR10][R2.64+0x4] ;  /* 0x0000040a020d7981 */ /* 0x000ee8000c1e1900 */
[----:B------:R-:W4:Y:S04]  /*06e0*/  LDG.E R14, desc[UR10][R4.64+0x8] ;  /* 0x0000080a040e7981 */ /* 0x000f28000c1e1900 */
        /* <DEDUP_REMOVED lines=11> */
[----:B------:R-:W-:Y:S01]  /*07a0*/  UIADD3 UR4, UPT, UPT, UR4, 0x8, URZ ;  /* 0x0000000804047890 */ /* 0x000fe2000fffe0ff */
[----:B--2---:R-:W-:-:S04]  /*07b0*/  IMAD R10, R10, R11, R15 ;  /* 0x0000000b0a0a7224 */ /* 0x004fc800078e020f */
[----:B---3--:R-:W-:-:S04]  /*07c0*/  IMAD R10, R13, R12, R10 ;  /* 0x0000000c0d0a7224 */ /* 0x008fc800078e020a */
[----:B----4-:R-:W-:-:S04]  /*07d0*/  IMAD R10, R17, R14, R10 ;  /* 0x0000000e110a7224 */ /* 0x010fc800078e020a */
[----:B-----5:R-:W-:-:S04]  /*07e0*/  IMAD R10, R19, R16, R10 ;  /* 0x00000010130a7224 */ /* 0x020fc800078e020a */
[----:B------:R-:W-:-:S04]  /*07f0*/  IMAD R10, R21, R18, R10 ;  /* 0x00000012150a7224 */ /* 0x000fc800078e020a */
[----:B------:R-:W-:-:S04]  /*0800*/  IMAD R10, R23, R20, R10 ;  /* 0x00000014170a7224 */ /* 0x000fc800078e020a */
[----:B------:R-:W-:-:S04]  /*0810*/  IMAD R8, R8, R9, R10 ;  /* 0x0000000908087224 */ /* 0x000fc800078e020a */
[----:B------:R-:W-:-:S07]  /*0820*/  IMAD R15, R25, R22, R8 ;  /* 0x00000016190f7224 */ /* 0x000fce00078e0208 */
.L_x_3:
        /* <DEDUP_REMOVED lines=13> */
[----:B--2---:R-:W-:-:S03]  /*0900*/  LEA R2, P0, R10, UR6, 0x2 ;  /* 0x000000060a027c11 */ /* 0x004fc6000f8010ff */
[----:B0-----:R-:W2:Y:S01]  /*0910*/  LDG.E R8, desc[UR10][R8.64] ;  /* 0x0000000a08087981 */ /* 0x001ea2000c1e1900 */
[----:B------:R-:W-:Y:S01]  /*0920*/  LEA.HI.X R3, R10, UR7, R3, 0x2, P0 ;  /* 0x000000070a037c11 */ /* 0x000fe200080f1403 */
[----:B---3--:R-:W-:-:S04]  /*0930*/  IMAD.WIDE R4, R11, 0x4, R4 ;  /* 0x000000040b047825 */ /* 0x008fc800078e0204 */
[----:B------:R-:W3:Y:S04]  /*0940*/  LDG.E R11, desc[UR10][R2.64+0x4] ;  /* 0x0000040a020b7981 */ /* 0x000ee8000c1e1900 */
[----:B------:R-:W2:Y:S04]  /*0950*/  LDG.E R10, desc[UR10][R4.64] ;  /* 0x0000000a040a7981 */ /* 0x000ea8000c1e1900 */
[----:B------:R-:W3:Y:S04]  /*0960*/  LDG.E R12, desc[UR10][R4.64+0x4] ;  /* 0x0000040a040c7981 */ /* 0x000ee8000c1e1900 */
[----:B------:R-:W4:Y:S04]  /*0970*/  LDG.E R14, desc[UR10][R4.64+0x8] ;  /* 0x0000080a040e7981 */ /* 0x000f28000c1e1900 */
[----:B------:R-:W4:Y:S04]  /*0980*/  LDG.E R13, desc[UR10][R2.64+0x8] ;  /* 0x0000080a020d7981 */ /* 0x000f28000c1e1900 */
[----:B------:R-:W5:Y:S04]  /*0990*/  LDG.E R17, desc[UR10][R2.64+0xc] ;  /* 0x00000c0a02117981 */ /* 0x000f68000c1e1900 */
[----:B------:R-:W5:Y:S01]  /*09a0*/  LDG.E R16, desc[UR10][R4.64+0xc] ;  /* 0x00000c0a04107981 */ /* 0x000f62000c1e1900 */
[----:B------:R-:W-:Y:S01]  /*09b0*/  UIADD3 UR4, UPT, UPT, UR4, 0x4, URZ ;  /* 0x0000000404047890 */ /* 0x000fe2000fffe0ff */
[----:B--2---:R-:W-:-:S04]  /*09c0*/  IMAD R10, R8, R10, R15 ;  /* 0x0000000a080a7224 */ /* 0x004fc800078e020f */
[----:B---3--:R-:W-:-:S04]  /*09d0*/  IMAD R10, R11, R12, R10 ;  /* 0x0000000c0b0a7224 */ /* 0x008fc800078e020a */
[----:B----4-:R-:W-:-:S04]  /*09e0*/  IMAD R10, R13, R14, R10 ;  /* 0x0000000e0d0a7224 */ /* 0x010fc800078e020a */
[----:B-----5:R-:W-:-:S07]  /*09f0*/  IMAD R15, R17, R16, R10 ;  /* 0x00000010110f7224 */ /* 0x020fce00078e020a */
.L_x_4:
[----:B------:R-:W-:Y:S05]  /*0a00*/  BRA.U !UP1, `(.L_x_2) ;  /* 0x0000000109487547 */ /* 0x000fea000b800000 */
[----:B------:R-:W1:Y:S01]  /*0a10*/  LDC.64 R4, c[0x0][0x380] ;  /* 0x0000e000ff047b82 */ /* 0x000e620000000a00 */
[----:B------:R-:W-:Y:S01]  /*0a20*/  IADD3 R9, PT, PT, R7, UR4, RZ ;  /* 0x0000000407097c10 */ /* 0x000fe2000fffe0ff */
[----:B------:R-:W-:Y:S01]  /*0a30*/  UIADD3 UR5, UPT, UPT, -UR5, URZ, URZ ;  /* 0x000000ff05057290 */ /* 0x000fe2000fffe1ff */
[----:B------:R-:W-:-:S05]  /*0a40*/  IADD3 R11, PT, PT, R6, UR4, RZ ;  /* 0x00000004060b7c10 */ /* 0x000fca000fffe0ff */
[----:B------:R-:W2:Y:S01]  /*0a50*/  LDC.64 R2, c[0x0][0x388] ;  /* 0x0000e200ff027b82 */ /* 0x000ea20000000a00 */
[----:B-1----:R-:W-:-:S03]  /*0a60*/  IMAD.WIDE.U32 R4, R9, 0x4, R4 ;  /* 0x0000000409047825 */ /* 0x002fc600078e0004 */
[----:B------:R-:W-:Y:S02]  /*0a70*/  MOV R8, R4 ;  /* 0x0000000400087202 */ /* 0x000fe40000000f00 */
[----:B------:R-:W-:-:S07]  /*0a80*/  MOV R9, R5 ;  /* 0x0000000500097202 */ /* 0x000fce0000000f00 */
.L_x_5:
[----:B--2---:R-:W-:Y:S01]  /*0a90*/  IMAD.WIDE R4, R11, 0x4, R2 ;  /* 0x000000040b047825 */ /* 0x004fe200078e0202 */
[----:B0-----:R0:W2:Y:S05]  /*0aa0*/  LDG.E R6, desc[UR10][R8.64] ;  /* 0x0000000a08067981 */ /* 0x0010aa000c1e1900 */
[----:B------:R-:W2:Y:S01]  /*0ab0*/  LDG.E R4, desc[UR10][R4.64] ;  /* 0x0000000a04047981 */ /* 0x000ea2000c1e1900 */
[----:B------:R-:W-:-:S04]  /*0ac0*/  UIADD3 UR5, UPT, UPT, UR5, 0x1, URZ ;  /* 0x0000000105057890 */ /* 0x000fc8000fffe0ff */
[----:B------:R-:W-:Y:S01]  /*0ad0*/  UISETP.NE.AND UP0, UPT, UR5, URZ, UPT ;  /* 0x000000ff0500728c */ /* 0x000fe2000bf05270 */
[----:B0-----:R-:W-:Y:S02]  /*0ae0*/  IADD3 R8, P0, PT, R8, 0x4, RZ ;  /* 0x0000000408087810 */ /* 0x001fe40007f1e0ff */
[----:B------:R-:W-:Y:S02]  /*0af0*/  IADD3 R11, PT, PT, R11, 0x1, RZ ;  /* 0x000000010b0b7810 */ /* 0x000fe40007ffe0ff */
[----:B------:R-:W-:Y:S01]  /*0b00*/  IADD3.X R9, PT, PT, RZ, R9, RZ, P0, !PT ;  /* 0x00000009ff097210 */ /* 0x000fe200007fe4ff */
[----:B--2---:R-:W-:-:S03]  /*0b10*/  IMAD R15, R6, R4, R15 ;  /* 0x00000004060f7224 */ /* 0x004fc600078e020f */
[----:B------:R-:W-:Y:S05]  /*0b20*/  BRA.U UP0, `(.L_x_5) ;  /* 0xfffffffd00d87547 */ /* 0x000fea000b83ffff */
.L_x_2:
[----:B------:R-:W1:Y:S01]  /*0b30*/  LDC.64 R2, c[0x0][0x390] ;  /* 0x0000e400ff027b82 */ /* 0x000e620000000a00 */
[----:B------:R-:W-:-:S05]  /*0b40*/  IADD3 R7, PT, PT, R0, R7, RZ ;  /* 0x0000000700077210 */ /* 0x000fca0007ffe0ff */
[----:B-1----:R-:W-:-:S05]  /*0b50*/  IMAD.WIDE R2, R7, 0x4, R2 ;  /* 0x0000000407027825 */ /* 0x002fca00078e0202 */
[----:B0-----:R-:W-:Y:S01]  /*0b60*/  STG.E desc[UR10][R2.64], R15 ;  /* 0x0000000f02007986 */ /* 0x001fe2000c10190a */
[----:B------:R-:W-:Y:S05]  /*0b70*/  EXIT ;  /* 0x000000000000794d */ /* 0x000fea0003800000 */
.L_x_6:
[----:B------:R-:W-:-:S00]  /*0b80*/  BRA `(.L_x_6) ;  /* 0xfffffffc00fc7947 */ /* 0x000fc0000383ffff */
[----:B------:R-:W-:-:S00]  /*0b90*/  NOP ;  /* 0x0000000000007918 */ /* 0x000fc00000000000 */
        /* <DEDUP_REMOVED lines=14> */
.L_x_7:


//--------------------- .nv.shared.reserved.0     --------------------------
	.section	.nv.shared.reserved.0,"aw",@nobits
	.weak		__nv_reservedSMEM_offset_0_alias
	.size		__nv_reservedSMEM_offset_0_alias, 0, 64
	.other		__nv_reservedSMEM_offset_0_alias,@"STO_CUDA_RESERVED_SHARED STV_DEFAULT"
__nv_reservedSMEM_offset_0_alias:
	.zero		0
	.zero		64


//--------------------- .nv.constant0._Z19matrixMulMisalignedPiS_S_i --------------------------
	.section	.nv.constant0._Z19matrixMulMisalignedPiS_S_i,"a",@progbits
	.sectionflags	@""
	.align	4
.nv.constant0._Z19matrixMulMisalignedPiS_S_i:
	.zero		924


//--------------------- SYMBOLS --------------------------

	.type		.nv.reservedSmem.offset0,@object
	.size		.nv.reservedSmem.offset0,0x4
